//
// Generated by NVIDIA NVVM Compiler
//
// Compiler Build ID: CL-36424714
// Cuda compilation tools, release 13.0, V13.0.88
// Based on NVVM 20.0.0
//

.version 9.0
.target sm_100
.address_size 64

	// .globl	_Z12setup_kernelP17curandStateXORWOWm
.global .align 4 .b8 precalc_xorwow_matrix[102400];
.global .align 4 .b8 precalc_xorwow_offset_matrix[102400];
.global .align 4 .b8 mrg32k3aM1[2304];
.global .align 4 .b8 mrg32k3aM2[2304];
.global .align 4 .b8 mrg32k3aM1SubSeq[2016];
.global .align 4 .b8 mrg32k3aM2SubSeq[2016];
.global .align 4 .b8 mrg32k3aM1Seq[2304];
.global .align 4 .b8 mrg32k3aM2Seq[2304];
.const .align 8 .b8 __cr_lgamma_table[72];

.visible .entry _Z12setup_kernelP17curandStateXORWOWm(
	.param .u64 .ptr .align 1 _Z12setup_kernelP17curandStateXORWOWm_param_0,
	.param .u64 _Z12setup_kernelP17curandStateXORWOWm_param_1
)
{
	.reg .pred 	%p<24>;
	.reg .b32 	%r<413>;
	.reg .b64 	%rd<19>;

	ld.param.u64 	%rd8, [_Z12setup_kernelP17curandStateXORWOWm_param_0];
	ld.param.u64 	%rd9, [_Z12setup_kernelP17curandStateXORWOWm_param_1];
	cvta.to.global.u64 	%rd10, %rd8;
	mov.u32 	%r182, %tid.x;
	mov.u32 	%r183, %ctaid.x;
	mov.u32 	%r184, %ntid.x;
	mad.lo.s32 	%r185, %r183, %r184, %r182;
	cvt.s64.s32 	%rd18, %r185;
	mul.wide.s32 	%rd11, %r185, 48;
	add.s64 	%rd2, %rd10, %rd11;
	cvt.u32.u64 	%r186, %rd9;
	xor.b32  	%r187, %r186, -1429050551;
	mul.lo.s32 	%r188, %r187, 1099087573;
	{ .reg .b32 tmp; mov.b64 {tmp, %r189}, %rd9; }
	xor.b32  	%r190, %r189, -136515619;
	mul.lo.s32 	%r191, %r190, -1703105765;
	add.s32 	%r192, %r188, %r191;
	add.s32 	%r193, %r192, 6615241;
	add.s32 	%r194, %r188, 123456789;
	st.global.v2.u32 	[%rd2], {%r193, %r194};
	xor.b32  	%r195, %r188, 362436069;
	add.s32 	%r196, %r191, 521288629;
	st.global.v2.u32 	[%rd2+8], {%r195, %r196};
	xor.b32  	%r197, %r191, 88675123;
	add.s32 	%r198, %r188, 5783321;
	st.global.v2.u32 	[%rd2+16], {%r197, %r198};
	setp.eq.s32 	%p1, %r185, 0;
	@%p1 bra 	$L__BB0_42;
	mov.b32 	%r319, 0;
$L__BB0_2:
	and.b64  	%rd4, %rd18, 3;
	setp.eq.s64 	%p2, %rd4, 0;
	@%p2 bra 	$L__BB0_41;
	mul.wide.u32 	%rd12, %r319, 3200;
	mov.u64 	%rd13, precalc_xorwow_matrix;
	add.s64 	%rd5, %rd13, %rd12;
	cvt.u32.u64 	%r2, %rd4;
	mov.b32 	%r320, 0;
$L__BB0_4:
	mov.b32 	%r333, 0;
	mov.u32 	%r334, %r333;
	mov.u32 	%r335, %r333;
	mov.u32 	%r336, %r333;
	mov.u32 	%r337, %r333;
	mov.u32 	%r326, %r333;
$L__BB0_5:
	mul.wide.u32 	%rd14, %r326, 4;
	add.s64 	%rd15, %rd2, %rd14;
	ld.global.u32 	%r10, [%rd15+4];
	shl.b32 	%r11, %r326, 5;
	mov.b32 	%r332, 0;
$L__BB0_6:
	.pragma "nounroll";
	shr.u32 	%r203, %r10, %r332;
	and.b32  	%r204, %r203, 1;
	setp.eq.b32 	%p3, %r204, 1;
	not.pred 	%p4, %p3;
	add.s32 	%r205, %r11, %r332;
	mul.lo.s32 	%r206, %r205, 5;
	mul.wide.u32 	%rd16, %r206, 4;
	add.s64 	%rd6, %rd5, %rd16;
	@%p4 bra 	$L__BB0_8;
	ld.global.u32 	%r207, [%rd6];
	xor.b32  	%r337, %r337, %r207;
	ld.global.u32 	%r208, [%rd6+4];
	xor.b32  	%r336, %r336, %r208;
	ld.global.u32 	%r209, [%rd6+8];
	xor.b32  	%r335, %r335, %r209;
	ld.global.u32 	%r210, [%rd6+12];
	xor.b32  	%r334, %r334, %r210;
	ld.global.u32 	%r211, [%rd6+16];
	xor.b32  	%r333, %r333, %r211;
$L__BB0_8:
	and.b32  	%r213, %r203, 2;
	setp.eq.s32 	%p5, %r213, 0;
	@%p5 bra 	$L__BB0_10;
	ld.global.u32 	%r214, [%rd6+20];
	xor.b32  	%r337, %r337, %r214;
	ld.global.u32 	%r215, [%rd6+24];
	xor.b32  	%r336, %r336, %r215;
	ld.global.u32 	%r216, [%rd6+28];
	xor.b32  	%r335, %r335, %r216;
	ld.global.u32 	%r217, [%rd6+32];
	xor.b32  	%r334, %r334, %r217;
	ld.global.u32 	%r218, [%rd6+36];
	xor.b32  	%r333, %r333, %r218;
$L__BB0_10:
	and.b32  	%r220, %r203, 4;
	setp.eq.s32 	%p6, %r220, 0;
	@%p6 bra 	$L__BB0_12;
	ld.global.u32 	%r221, [%rd6+40];
	xor.b32  	%r337, %r337, %r221;
	ld.global.u32 	%r222, [%rd6+44];
	xor.b32  	%r336, %r336, %r222;
	ld.global.u32 	%r223, [%rd6+48];
	xor.b32  	%r335, %r335, %r223;
	ld.global.u32 	%r224, [%rd6+52];
	xor.b32  	%r334, %r334, %r224;
	ld.global.u32 	%r225, [%rd6+56];
	xor.b32  	%r333, %r333, %r225;
$L__BB0_12:
	and.b32  	%r227, %r203, 8;
	setp.eq.s32 	%p7, %r227, 0;
	@%p7 bra 	$L__BB0_14;
	ld.global.u32 	%r228, [%rd6+60];
	xor.b32  	%r337, %r337, %r228;
	ld.global.u32 	%r229, [%rd6+64];
	xor.b32  	%r336, %r336, %r229;
	ld.global.u32 	%r230, [%rd6+68];
	xor.b32  	%r335, %r335, %r230;
	ld.global.u32 	%r231, [%rd6+72];
	xor.b32  	%r334, %r334, %r231;
	ld.global.u32 	%r232, [%rd6+76];
	xor.b32  	%r333, %r333, %r232;
$L__BB0_14:
	and.b32  	%r234, %r203, 16;
	setp.eq.s32 	%p8, %r234, 0;
	@%p8 bra 	$L__BB0_16;
	ld.global.u32 	%r235, [%rd6+80];
	xor.b32  	%r337, %r337, %r235;
	ld.global.u32 	%r236, [%rd6+84];
	xor.b32  	%r336, %r336, %r236;
	ld.global.u32 	%r237, [%rd6+88];
	xor.b32  	%r335, %r335, %r237;
	ld.global.u32 	%r238, [%rd6+92];
	xor.b32  	%r334, %r334, %r238;
	ld.global.u32 	%r239, [%rd6+96];
	xor.b32  	%r333, %r333, %r239;
$L__BB0_16:
	and.b32  	%r241, %r203, 32;
	setp.eq.s32 	%p9, %r241, 0;
	@%p9 bra 	$L__BB0_18;
	ld.global.u32 	%r242, [%rd6+100];
	xor.b32  	%r337, %r337, %r242;
	ld.global.u32 	%r243, [%rd6+104];
	xor.b32  	%r336, %r336, %r243;
	ld.global.u32 	%r244, [%rd6+108];
	xor.b32  	%r335, %r335, %r244;
	ld.global.u32 	%r245, [%rd6+112];
	xor.b32  	%r334, %r334, %r245;
	ld.global.u32 	%r246, [%rd6+116];
	xor.b32  	%r333, %r333, %r246;
$L__BB0_18:
	and.b32  	%r248, %r203, 64;
	setp.eq.s32 	%p10, %r248, 0;
	@%p10 bra 	$L__BB0_20;
	ld.global.u32 	%r249, [%rd6+120];
	xor.b32  	%r337, %r337, %r249;
	ld.global.u32 	%r250, [%rd6+124];
	xor.b32  	%r336, %r336, %r250;
	ld.global.u32 	%r251, [%rd6+128];
	xor.b32  	%r335, %r335, %r251;
	ld.global.u32 	%r252, [%rd6+132];
	xor.b32  	%r334, %r334, %r252;
	ld.global.u32 	%r253, [%rd6+136];
	xor.b32  	%r333, %r333, %r253;
$L__BB0_20:
	and.b32  	%r255, %r203, 128;
	setp.eq.s32 	%p11, %r255, 0;
	@%p11 bra 	$L__BB0_22;
	ld.global.u32 	%r256, [%rd6+140];
	xor.b32  	%r337, %r337, %r256;
	ld.global.u32 	%r257, [%rd6+144];
	xor.b32  	%r336, %r336, %r257;
	ld.global.u32 	%r258, [%rd6+148];
	xor.b32  	%r335, %r335, %r258;
	ld.global.u32 	%r259, [%rd6+152];
	xor.b32  	%r334, %r334, %r259;
	ld.global.u32 	%r260, [%rd6+156];
	xor.b32  	%r333, %r333, %r260;
$L__BB0_22:
	and.b32  	%r262, %r203, 256;
	setp.eq.s32 	%p12, %r262, 0;
	@%p12 bra 	$L__BB0_24;
	ld.global.u32 	%r263, [%rd6+160];
	xor.b32  	%r337, %r337, %r263;
	ld.global.u32 	%r264, [%rd6+164];
	xor.b32  	%r336, %r336, %r264;
	ld.global.u32 	%r265, [%rd6+168];
	xor.b32  	%r335, %r335, %r265;
	ld.global.u32 	%r266, [%rd6+172];
	xor.b32  	%r334, %r334, %r266;
	ld.global.u32 	%r267, [%rd6+176];
	xor.b32  	%r333, %r333, %r267;
$L__BB0_24:
	and.b32  	%r269, %r203, 512;
	setp.eq.s32 	%p13, %r269, 0;
	@%p13 bra 	$L__BB0_26;
	ld.global.u32 	%r270, [%rd6+180];
	xor.b32  	%r337, %r337, %r270;
	ld.global.u32 	%r271, [%rd6+184];
	xor.b32  	%r336, %r336, %r271;
	ld.global.u32 	%r272, [%rd6+188];
	xor.b32  	%r335, %r335, %r272;
	ld.global.u32 	%r273, [%rd6+192];
	xor.b32  	%r334, %r334, %r273;
	ld.global.u32 	%r274, [%rd6+196];
	xor.b32  	%r333, %r333, %r274;
$L__BB0_26:
	and.b32  	%r276, %r203, 1024;
	setp.eq.s32 	%p14, %r276, 0;
	@%p14 bra 	$L__BB0_28;
	ld.global.u32 	%r277, [%rd6+200];
	xor.b32  	%r337, %r337, %r277;
	ld.global.u32 	%r278, [%rd6+204];
	xor.b32  	%r336, %r336, %r278;
	ld.global.u32 	%r279, [%rd6+208];
	xor.b32  	%r335, %r335, %r279;
	ld.global.u32 	%r280, [%rd6+212];
	xor.b32  	%r334, %r334, %r280;
	ld.global.u32 	%r281, [%rd6+216];
	xor.b32  	%r333, %r333, %r281;
$L__BB0_28:
	and.b32  	%r283, %r203, 2048;
	setp.eq.s32 	%p15, %r283, 0;
	@%p15 bra 	$L__BB0_30;
	ld.global.u32 	%r284, [%rd6+220];
	xor.b32  	%r337, %r337, %r284;
	ld.global.u32 	%r285, [%rd6+224];
	xor.b32  	%r336, %r336, %r285;
	ld.global.u32 	%r286, [%rd6+228];
	xor.b32  	%r335, %r335, %r286;
	ld.global.u32 	%r287, [%rd6+232];
	xor.b32  	%r334, %r334, %r287;
	ld.global.u32 	%r288, [%rd6+236];
	xor.b32  	%r333, %r333, %r288;
$L__BB0_30:
	and.b32  	%r290, %r203, 4096;
	setp.eq.s32 	%p16, %r290, 0;
	@%p16 bra 	$L__BB0_32;
	ld.global.u32 	%r291, [%rd6+240];
	xor.b32  	%r337, %r337, %r291;
	ld.global.u32 	%r292, [%rd6+244];
	xor.b32  	%r336, %r336, %r292;
	ld.global.u32 	%r293, [%rd6+248];
	xor.b32  	%r335, %r335, %r293;
	ld.global.u32 	%r294, [%rd6+252];
	xor.b32  	%r334, %r334, %r294;
	ld.global.u32 	%r295, [%rd6+256];
	xor.b32  	%r333, %r333, %r295;
$L__BB0_32:
	and.b32  	%r297, %r203, 8192;
	setp.eq.s32 	%p17, %r297, 0;
	@%p17 bra 	$L__BB0_34;
	ld.global.u32 	%r298, [%rd6+260];
	xor.b32  	%r337, %r337, %r298;
	ld.global.u32 	%r299, [%rd6+264];
	xor.b32  	%r336, %r336, %r299;
	ld.global.u32 	%r300, [%rd6+268];
	xor.b32  	%r335, %r335, %r300;
	ld.global.u32 	%r301, [%rd6+272];
	xor.b32  	%r334, %r334, %r301;
	ld.global.u32 	%r302, [%rd6+276];
	xor.b32  	%r333, %r333, %r302;
$L__BB0_34:
	and.b32  	%r304, %r203, 16384;
	setp.eq.s32 	%p18, %r304, 0;
	@%p18 bra 	$L__BB0_36;
	ld.global.u32 	%r305, [%rd6+280];
	xor.b32  	%r337, %r337, %r305;
	ld.global.u32 	%r306, [%rd6+284];
	xor.b32  	%r336, %r336, %r306;
	ld.global.u32 	%r307, [%rd6+288];
	xor.b32  	%r335, %r335, %r307;
	ld.global.u32 	%r308, [%rd6+292];
	xor.b32  	%r334, %r334, %r308;
	ld.global.u32 	%r309, [%rd6+296];
	xor.b32  	%r333, %r333, %r309;
$L__BB0_36:
	and.b32  	%r311, %r203, 32768;
	setp.eq.s32 	%p19, %r311, 0;
	@%p19 bra 	$L__BB0_38;
	ld.global.u32 	%r312, [%rd6+300];
	xor.b32  	%r337, %r337, %r312;
	ld.global.u32 	%r313, [%rd6+304];
	xor.b32  	%r336, %r336, %r313;
	ld.global.u32 	%r314, [%rd6+308];
	xor.b32  	%r335, %r335, %r314;
	ld.global.u32 	%r315, [%rd6+312];
	xor.b32  	%r334, %r334, %r315;
	ld.global.u32 	%r316, [%rd6+316];
	xor.b32  	%r333, %r333, %r316;
$L__BB0_38:
	add.s32 	%r332, %r332, 16;
	setp.ne.s32 	%p20, %r332, 32;
	@%p20 bra 	$L__BB0_6;
	mad.lo.s32 	%r317, %r326, -31, %r11;
	add.s32 	%r326, %r317, 1;
	setp.ne.s32 	%p21, %r326, 5;
	@%p21 bra 	$L__BB0_5;
	st.global.u32 	[%rd2+4], %r337;
	st.global.u32 	[%rd2+8], %r336;
	st.global.u32 	[%rd2+12], %r335;
	st.global.u32 	[%rd2+16], %r334;
	st.global.u32 	[%rd2+20], %r333;
	add.s32 	%r320, %r320, 1;
	setp.lt.u32 	%p22, %r320, %r2;
	@%p22 bra 	$L__BB0_4;
$L__BB0_41:
	shr.u64 	%rd7, %rd18, 2;
	add.s32 	%r319, %r319, 1;
	setp.gt.u64 	%p23, %rd18, 3;
	mov.u64 	%rd18, %rd7;
	@%p23 bra 	$L__BB0_2;
$L__BB0_42:
	mov.b32 	%r318, 0;
	st.global.v2.u32 	[%rd2+24], {%r318, %r318};
	st.global.u32 	[%rd2+32], %r318;
	mov.b64 	%rd17, 0;
	st.global.u64 	[%rd2+40], %rd17;
	ret;

}
	// .globl	_Z8generateP17curandStateXORWOWPii
.visible .entry _Z8generateP17curandStateXORWOWPii(
	.param .u64 .ptr .align 1 _Z8generateP17curandStateXORWOWPii_param_0,
	.param .u64 .ptr .align 1 _Z8generateP17curandStateXORWOWPii_param_1,
	.param .u32 _Z8generateP17curandStateXORWOWPii_param_2
)
{
	.reg .b32 	%r<22>;
	.reg .b64 	%rd<9>;

	ld.param.u64 	%rd1, [_Z8generateP17curandStateXORWOWPii_param_0];
	ld.param.u64 	%rd2, [_Z8generateP17curandStateXORWOWPii_param_1];
	ld.param.u32 	%r1, [_Z8generateP17curandStateXORWOWPii_param_2];
	cvta.to.global.u64 	%rd3, %rd2;
	cvta.to.global.u64 	%rd4, %rd1;
	mov.u32 	%r2, %tid.x;
	mov.u32 	%r3, %ctaid.x;
	mov.u32 	%r4, %ntid.x;
	mad.lo.s32 	%r5, %r3, %r4, %r2;
	mul.wide.s32 	%rd5, %r5, 48;
	add.s64 	%rd6, %rd4, %rd5;
	ld.global.v2.u32 	{%r6, %r7}, [%rd6];
	ld.global.v2.u32 	{%r8, %r9}, [%rd6+8];
	ld.global.v2.u32 	{%r10, %r11}, [%rd6+16];
	shr.u32 	%r12, %r7, 2;
	xor.b32  	%r13, %r12, %r7;
	shl.b32 	%r14, %r11, 4;
	shl.b32 	%r15, %r13, 1;
	xor.b32  	%r16, %r14, %r15;
	xor.b32  	%r17, %r16, %r11;
	xor.b32  	%r18, %r17, %r13;
	add.s32 	%r19, %r6, 362437;
	add.s32 	%r20, %r18, %r19;
	rem.u32 	%r21, %r20, %r1;
	st.global.v2.u32 	[%rd6], {%r19, %r8};
	st.global.v2.u32 	[%rd6+8], {%r9, %r10};
	st.global.v2.u32 	[%rd6+16], {%r11, %r18};
	mul.wide.s32 	%rd7, %r5, 4;
	add.s64 	%rd8, %rd3, %rd7;
	st.global.u32 	[%rd8], %r21;
	ret;

}


// ===== COMPILED SASS (sm_100) =====

	.target	sm_100

	.elftype	@"ET_EXEC"


//--------------------- .note.nv.tkinfo           --------------------------
	.section	.note.nv.tkinfo,"",@"SHT_NOTE"
	.sectionflags	@"SHF_NOTE_NV_TKINFO"
	.tkinfo
        /*0018*/ 	.word	0x00000002
        /*0030*/ 	.string	""
        /*0030*/ 	.string	"ptxas"
        /*0030*/ 	.string	"Cuda compilation tools, release 13.0, V13.0.88"
        /*0030*/ 	.string	"Build cuda_13.0.r13.0/compiler.36424714_0"
        /*0030*/ 	.string	"-arch sm_100 -m 64 "



//--------------------- .note.nv.cuinfo           --------------------------
	.section	.note.nv.cuinfo,"",@"SHT_NOTE"
	.sectionflags	@"SHF_NOTE_NV_CUINFO"
        /*0018*/ 	.short	0x0002
        /*001a*/ 	.short	0x0064
        /*001c*/ 	.short	0x0082
	.zero		2


//--------------------- .nv.info                  --------------------------
	.section	.nv.info,"",@"SHT_CUDA_INFO"
	.align	4


	//----- nvinfo : EIATTR_REGCOUNT
	.align		4
        /*0000*/ 	.byte	0x04, 0x2f
        /*0002*/ 	.short	(.L_10 - .L_9)
	.align		4
.L_9:
        /*0004*/ 	.word	index@(_Z12setup_kernelP17curandStateXORWOWm)
        /*0008*/ 	.word	0x0000001f


	//----- nvinfo : EIATTR_FRAME_SIZE
	.align		4
.L_10:
        /*000c*/ 	.byte	0x04, 0x11
        /*000e*/ 	.short	(.L_12 - .L_11)
	.align		4
.L_11:
        /*0010*/ 	.word	index@(_Z12setup_kernelP17curandStateXORWOWm)
        /*0014*/ 	.word	0x00000000


	//----- nvinfo : EIATTR_REGCOUNT
	.align		4
.L_12:
        /*0018*/ 	.byte	0x04, 0x2f
        /*001a*/ 	.short	(.L_14 - .L_13)
	.align		4
.L_13:
        /*001c*/ 	.word	index@(_Z8generateP17curandStateXORWOWPii)
        /*0020*/ 	.word	0x00000014


	//----- nvinfo : EIATTR_FRAME_SIZE
	.align		4
.L_14:
        /*0024*/ 	.byte	0x04, 0x11
        /*0026*/ 	.short	(.L_16 - .L_15)
	.align		4
.L_15:
        /*0028*/ 	.word	index@(_Z8generateP17curandStateXORWOWPii)
        /*002c*/ 	.word	0x00000000


	//----- nvinfo : EIATTR_MIN_STACK_SIZE
	.align		4
.L_16:
        /*0030*/ 	.byte	0x04, 0x12
        /*0032*/ 	.short	(.L_18 - .L_17)
	.align		4
.L_17:
        /*0034*/ 	.word	index@(_Z8generateP17curandStateXORWOWPii)
        /*0038*/ 	.word	0x00000000


	//----- nvinfo : EIATTR_MIN_STACK_SIZE
	.align		4
.L_18:
        /*003c*/ 	.byte	0x04, 0x12
        /*003e*/ 	.short	(.L_20 - .L_19)
	.align		4
.L_19:
        /*0040*/ 	.word	index@(_Z12setup_kernelP17curandStateXORWOWm)
        /*0044*/ 	.word	0x00000000
.L_20:


//--------------------- .nv.compat                --------------------------
	.section	.nv.compat,"",@"SHT_CUDA_COMPAT_INFO"
	.align	4
        /*0000*/ 	.byte	0x02, 0x09, 0x00, 0x00, 0x02, 0x02, 0x01, 0x00, 0x02, 0x05, 0x05, 0x00, 0x03, 0x07, 0x01, 0x01
        /*0010*/ 	.byte	0x02, 0x03, 0x00, 0x00, 0x02, 0x06, 0x01, 0x00, 0x04, 0x0b, 0x08, 0x00, 0x09, 0x00, 0x00, 0x00
        /*0020*/ 	.byte	0x00, 0x00, 0x00, 0x00


//--------------------- .nv.info._Z8generateP17curandStateXORWOWPii --------------------------
	.section	.nv.info._Z8generateP17curandStateXORWOWPii,"",@"SHT_CUDA_INFO"
	.sectionflags	@""
	.align	4


	//----- nvinfo : EIATTR_CUDA_API_VERSION
	.align		4
        /*0000*/ 	.byte	0x04, 0x37
        /*0002*/ 	.short	(.L_22 - .L_21)
.L_21:
        /*0004*/ 	.word	0x00000082


	//----- nvinfo : EIATTR_KPARAM_INFO
	.align		4
.L_22:
        /*0008*/ 	.byte	0x04, 0x17
        /*000a*/ 	.short	(.L_24 - .L_23)
.L_23:
        /*000c*/ 	.word	0x00000000
        /*0010*/ 	.short	0x0002
        /*0012*/ 	.short	0x0010
        /*0014*/ 	.byte	0x00, 0xf0, 0x11, 0x00


	//----- nvinfo : EIATTR_KPARAM_INFO
	.align		4
.L_24:
        /*0018*/ 	.byte	0x04, 0x17
        /*001a*/ 	.short	(.L_26 - .L_25)
.L_25:
        /*001c*/ 	.word	0x00000000
        /*0020*/ 	.short	0x0001
        /*0022*/ 	.short	0x0008
        /*0024*/ 	.byte	0x00, 0xf5, 0x21, 0x00


	//----- nvinfo : EIATTR_KPARAM_INFO
	.align		4
.L_26:
        /*0028*/ 	.byte	0x04, 0x17
        /*002a*/ 	.short	(.L_28 - .L_27)
.L_27:
        /*002c*/ 	.word	0x00000000
        /*0030*/ 	.short	0x0000
        /*0032*/ 	.short	0x0000
        /*0034*/ 	.byte	0x00, 0xf5, 0x21, 0x00


	//----- nvinfo : EIATTR_SPARSE_MMA_MASK
	.align		4
.L_28:
        /*0038*/ 	.byte	0x03, 0x50
        /*003a*/ 	.short	0x0000


	//----- nvinfo : EIATTR_MAXREG_COUNT
	.align		4
        /*003c*/ 	.byte	0x03, 0x1b
        /*003e*/ 	.short	0x00ff


	//----- nvinfo : EIATTR_MERCURY_ISA_VERSION
	.align		4
        /*0040*/ 	.byte	0x03, 0x5f
        /*0042*/ 	.short	0x0101


	//----- nvinfo : EIATTR_VRC_CTA_INIT_COUNT
	.align		4
        /*0044*/ 	.byte	0x02, 0x4a
	.zero		1
	.zero		1


	//----- nvinfo : EIATTR_EXIT_INSTR_OFFSETS
	.align		4
        /*0048*/ 	.byte	0x04, 0x1c
        /*004a*/ 	.short	(.L_30 - .L_29)


	//   ....[0]....
.L_29:
        /*004c*/ 	.word	0x000002f0


	//----- nvinfo : EIATTR_CBANK_PARAM_SIZE
	.align		4
.L_30:
        /*0050*/ 	.byte	0x03, 0x19
        /*0052*/ 	.short	0x0014


	//----- nvinfo : EIATTR_PARAM_CBANK
	.align		4
        /*0054*/ 	.byte	0x04, 0x0a
        /*0056*/ 	.short	(.L_32 - .L_31)
	.align		4
.L_31:
        /*0058*/ 	.word	index@(.nv.constant0._Z8generateP17curandStateXORWOWPii)
        /*005c*/ 	.short	0x0380
        /*005e*/ 	.short	0x0014


	//----- nvinfo : EIATTR_SW_WAR
	.align		4
.L_32:
        /*0060*/ 	.byte	0x04, 0x36
        /*0062*/ 	.short	(.L_34 - .L_33)
.L_33:
        /*0064*/ 	.word	0x00000008
.L_34:


//--------------------- .nv.info._Z12setup_kernelP17curandStateXORWOWm --------------------------
	.section	.nv.info._Z12setup_kernelP17curandStateXORWOWm,"",@"SHT_CUDA_INFO"
	.sectionflags	@""
	.align	4


	//----- nvinfo : EIATTR_CUDA_API_VERSION
	.align		4
        /*0000*/ 	.byte	0x04, 0x37
        /*0002*/ 	.short	(.L_36 - .L_35)
.L_35:
        /*0004*/ 	.word	0x00000082


	//----- nvinfo : EIATTR_KPARAM_INFO
	.align		4
.L_36:
        /*0008*/ 	.byte	0x04, 0x17
        /*000a*/ 	.short	(.L_38 - .L_37)
.L_37:
        /*000c*/ 	.word	0x00000000
        /*0010*/ 	.short	0x0001
        /*0012*/ 	.short	0x0008
        /*0014*/ 	.byte	0x00, 0xf0, 0x21, 0x00


	//----- nvinfo : EIATTR_KPARAM_INFO
	.align		4
.L_38:
        /*0018*/ 	.byte	0x04, 0x17
        /*001a*/ 	.short	(.L_40 - .L_39)
.L_39:
        /*001c*/ 	.word	0x00000000
        /*0020*/ 	.short	0x0000
        /*0022*/ 	.short	0x0000
        /*0024*/ 	.byte	0x00, 0xf5, 0x21, 0x00


	//----- nvinfo : EIATTR_SPARSE_MMA_MASK
	.align		4
.L_40:
        /*0028*/ 	.byte	0x03, 0x50
        /*002a*/ 	.short	0x0000


	//----- nvinfo : EIATTR_MAXREG_COUNT
	.align		4
        /*002c*/ 	.byte	0x03, 0x1b
        /*002e*/ 	.short	0x00ff


	//----- nvinfo : EIATTR_MERCURY_ISA_VERSION
	.align		4
        /*0030*/ 	.byte	0x03, 0x5f
        /*0032*/ 	.short	0x0101


	//----- nvinfo : EIATTR_VRC_CTA_INIT_COUNT
	.align		4
        /*0034*/ 	.byte	0x02, 0x4a
	.zero		1
	.zero		1


	//----- nvinfo : EIATTR_EXIT_INSTR_OFFSETS
	.align		4
        /*0038*/ 	.byte	0x04, 0x1c
        /*003a*/ 	.short	(.L_42 - .L_41)


	//   ....[0]....
.L_41:
        /*003c*/ 	.word	0x00000ed0


	//----- nvinfo : EIATTR_CRS_STACK_SIZE
	.align		4
.L_42:
        /*0040*/ 	.byte	0x04, 0x1e
        /*0042*/ 	.short	(.L_44 - .L_43)
.L_43:
        /*0044*/ 	.word	0x00000000


	//----- nvinfo : EIATTR_CBANK_PARAM_SIZE
	.align		4
.L_44:
        /*0048*/ 	.byte	0x03, 0x19
        /*004a*/ 	.short	0x0010


	//----- nvinfo : EIATTR_PARAM_CBANK
	.align		4
        /*004c*/ 	.byte	0x04, 0x0a
        /*004e*/ 	.short	(.L_46 - .L_45)
	.align		4
.L_45:
        /*0050*/ 	.word	index@(.nv.constant0._Z12setup_kernelP17curandStateXORWOWm)
        /*0054*/ 	.short	0x0380
        /*0056*/ 	.short	0x0010


	//----- nvinfo : EIATTR_SW_WAR
	.align		4
.L_46:
        /*0058*/ 	.byte	0x04, 0x36
        /*005a*/ 	.short	(.L_48 - .L_47)
.L_47:
        /*005c*/ 	.word	0x00000008
.L_48:


//--------------------- .nv.callgraph             --------------------------
	.section	.nv.callgraph,"",@"SHT_CUDA_CALLGRAPH"
	.align	4
	.sectionentsize	8
	.align		4
        /*0000*/ 	.word	0x00000000
	.align		4
        /*0004*/ 	.word	0xffffffff
	.align		4
        /*0008*/ 	.word	0x00000000
	.align		4
        /*000c*/ 	.word	0xfffffffe
	.align		4
        /*0010*/ 	.word	0x00000000
	.align		4
        /*0014*/ 	.word	0xfffffffd
	.align		4
        /*0018*/ 	.word	0x00000000
	.align		4
        /*001c*/ 	.word	0xfffffffc


//--------------------- .nv.constant4             --------------------------
	.section	.nv.constant4,"a",@progbits
	.align	8
	.align		8
.nv.constant4:
        /*0000*/ 	.dword	precalc_xorwow_matrix
	.align		8
        /*0008*/ 	.dword	precalc_xorwow_offset_matrix
	.align		8
        /*0010*/ 	.dword	mrg32k3aM1
	.align		8
        /*0018*/ 	.dword	mrg32k3aM2
	.align		8
        /*0020*/ 	.dword	mrg32k3aM1SubSeq
	.align		8
        /*0028*/ 	.dword	mrg32k3aM2SubSeq
	.align		8
        /*0030*/ 	.dword	mrg32k3aM1Seq
	.align		8
        /*0038*/ 	.dword	mrg32k3aM2Seq


//--------------------- .nv.constant3             --------------------------
	.section	.nv.constant3,"a",@progbits
	.align	8
.nv.constant3:
	.type		__cr_lgamma_table,@object
	.size		__cr_lgamma_table,(.L_8 - __cr_lgamma_table)
__cr_lgamma_table:
        /*0000*/ 	.byte	0x00, 0x00, 0x00, 0x00, 0x00, 0x00, 0x00, 0x00, 0x00, 0x00, 0x00, 0x00, 0x00, 0x00, 0x00, 0x00
        /*0010*/ 	.byte	0xef, 0x39, 0xfa, 0xfe, 0x42, 0x2e, 0xe6, 0x3f, 0x02, 0x20, 0x2a, 0xfa, 0x0b, 0xab, 0xfc, 0x3f
        /*0020*/ 	.byte	0xf9, 0x2c, 0x92, 0x7c, 0xa7, 0x6c, 0x09, 0x40, 0xc9, 0x79, 0x44, 0x3c, 0x64, 0x26, 0x13, 0x40
        /*0030*/ 	.byte	0xca, 0x01, 0xcf, 0x3a, 0x27, 0x51, 0x1a, 0x40, 0x30, 0xcc, 0x2d, 0xf3, 0xe1, 0x0c, 0x21, 0x40
        /*0040*/ 	.byte	0x0d, 0xb7, 0xfc, 0x82, 0x8e, 0x35, 0x25, 0x40
.L_8:


//--------------------- .text._Z8generateP17curandStateXORWOWPii --------------------------
	.section	.text._Z8generateP17curandStateXORWOWPii,"ax",@progbits
	.align	128
        .global         _Z8generateP17curandStateXORWOWPii
        .type           _Z8generateP17curandStateXORWOWPii,@function
        .size           _Z8generateP17curandStateXORWOWPii,(.L_x_10 - _Z8generateP17curandStateXORWOWPii)
        .other          _Z8generateP17curandStateXORWOWPii,@"STO_CUDA_ENTRY STV_DEFAULT"
_Z8generateP17curandStateXORWOWPii:
.text._Z8generateP17curandStateXORWOWPii:
[----:B------:R-:W-:Y:S01]  /*0000*/  LDC R1, c[0x0][0x37c] ;  /* 0x0000df00ff017b82 */ /* 0x000fe20000000800 */
[----:B------:R-:W0:Y:S07]  /*0010*/  S2R R0, SR_TID.X ;  /* 0x0000000000007919 */ /* 0x000e2e0000002100 */
[----:B------:R-:W0:Y:S01]  /*0020*/  S2UR UR6, SR_CTAID.X ;  /* 0x00000000000679c3 */ /* 0x000e220000002500 */
[----:B------:R-:W1:Y:S07]  /*0030*/  LDCU.64 UR4, c[0x0][0x358] ;  /* 0x00006b00ff0477ac */ /* 0x000e6e0008000a00 */
[----:B------:R-:W0:Y:S08]  /*0040*/  LDC R3, c[0x0][0x360] ;  /* 0x0000d800ff037b82 */ /* 0x000e300000000800 */
[----:B------:R-:W2:Y:S01]  /*0050*/  LDC.64 R4, c[0x0][0x380] ;  /* 0x0000e000ff047b82 */ /* 0x000ea20000000a00 */
[----:B0-----:R-:W-:Y:S01]  /*0060*/  IMAD R0, R3, UR6, R0 ;  /* 0x0000000603007c24 */ /* 0x001fe2000f8e0200 */
[----:B------:R-:W0:Y:S03]  /*0070*/  LDCU UR6, c[0x0][0x390] ;  /* 0x00007200ff0677ac */ /* 0x000e260008000800 */
[----:B--2---:R-:W-:-:S05]  /*0080*/  IMAD.WIDE R4, R0, 0x30, R4 ;  /* 0x0000003000047825 */ /* 0x004fca00078e0204 */
[----:B-1----:R-:W2:Y:S04]  /*0090*/  LDG.E.64 R8, desc[UR4][R4.64] ;  /* 0x0000000404087981 */ /* 0x002ea8000c1e1b00 */
[----:B------:R-:W3:Y:S04]  /*00a0*/  LDG.E.64 R6, desc[UR4][R4.64+0x10] ;  /* 0x0000100404067981 */ /* 0x000ee8000c1e1b00 */
[----:B------:R-:W4:Y:S01]  /*00b0*/  LDG.E.64 R2, desc[UR4][R4.64+0x8] ;  /* 0x0000080404027981 */ /* 0x000f22000c1e1b00 */
[----:B0-----:R-:W0:Y:S01]  /*00c0*/  I2F.U32.RP R14, UR6 ;  /* 0x00000006000e7d06 */ /* 0x001e220008209000 */
[----:B------:R-:W-:-:S07]  /*00d0*/  ISETP.NE.U32.AND P1, PT, RZ, UR6, PT ;  /* 0x00000006ff007c0c */ /* 0x000fce000bf25070 */
[----:B0-----:R-:W0:Y:S02]  /*00e0*/  MUFU.RCP R14, R14 ;  /* 0x0000000e000e7308 */ /* 0x001e240000001000 */
[----:B0-----:R-:W-:-:S06]  /*00f0*/  VIADD R12, R14, 0xffffffe ;  /* 0x0ffffffe0e0c7836 */ /* 0x001fcc0000000000 */
[----:B------:R0:W1:Y:S02]  /*0100*/  F2I.FTZ.U32.TRUNC.NTZ R13, R12 ;  /* 0x0000000c000d7305 */ /* 0x000064000021f000 */
[----:B0-----:R-:W-:Y:S02]  /*0110*/  IMAD.MOV.U32 R12, RZ, RZ, RZ ;  /* 0x000000ffff0c7224 */ /* 0x001fe400078e00ff */
[----:B-1----:R-:W-:Y:S01]  /*0120*/  IMAD.MOV R15, RZ, RZ, -R13 ;  /* 0x000000ffff0f7224 */ /* 0x002fe200078e0a0d */
[----:B--2---:R-:W-:-:S04]  /*0130*/  SHF.R.U32.HI R10, RZ, 0x2, R9 ;  /* 0x00000002ff0a7819 */ /* 0x004fc80000011609 */
[----:B------:R-:W-:Y:S01]  /*0140*/  LOP3.LUT R9, R10, R9, RZ, 0x3c, !PT ;  /* 0x000000090a097212 */ /* 0x000fe200078e3cff */
[----:B---3--:R-:W-:Y:S01]  /*0150*/  IMAD.MOV.U32 R17, RZ, RZ, R6 ;  /* 0x000000ffff117224 */ /* 0x008fe200078e0006 */
[----:B------:R-:W-:Y:S01]  /*0160*/  SHF.L.U32 R10, R7, 0x4, RZ ;  /* 0x00000004070a7819 */ /* 0x000fe200000006ff */
[----:B----4-:R-:W-:Y:S02]  /*0170*/  IMAD.MOV.U32 R16, RZ, RZ, R3 ;  /* 0x000000ffff107224 */ /* 0x010fe400078e0003 */
[----:B------:R-:W-:-:S03]  /*0180*/  IMAD.SHL.U32 R11, R9, 0x2, RZ ;  /* 0x00000002090b7824 */ /* 0x000fc600078e00ff */
[----:B------:R-:W-:Y:S02]  /*0190*/  STG.E.64 desc[UR4][R4.64+0x8], R16 ;  /* 0x0000081004007986 */ /* 0x000fe4000c101b04 */
[----:B------:R-:W-:Y:S01]  /*01a0*/  LOP3.LUT R10, R7, R10, R11, 0x96, !PT ;  /* 0x0000000a070a7212 */ /* 0x000fe200078e960b */
[----:B------:R-:W-:-:S03]  /*01b0*/  IMAD R11, R15, UR6, RZ ;  /* 0x000000060f0b7c24 */ /* 0x000fc6000f8e02ff */
[----:B------:R-:W-:Y:S01]  /*01c0*/  LOP3.LUT R9, R10, R9, RZ, 0x3c, !PT ;  /* 0x000000090a097212 */ /* 0x000fe200078e3cff */
[----:B------:R-:W-:Y:S01]  /*01d0*/  IMAD.HI.U32 R13, R13, R11, R12 ;  /* 0x0000000b0d0d7227 */ /* 0x000fe200078e000c */
[----:B------:R-:W-:Y:S02]  /*01e0*/  IADD3 R10, PT, PT, R8, 0x587c5, RZ ;  /* 0x000587c5080a7810 */ /* 0x000fe40007ffe0ff */
[----:B------:R-:W-:Y:S02]  /*01f0*/  MOV R11, R2 ;  /* 0x00000002000b7202 */ /* 0x000fe40000000f00 */
[----:B------:R-:W-:-:S03]  /*0200*/  IADD3 R8, PT, PT, R9, R10, RZ ;  /* 0x0000000a09087210 */ /* 0x000fc60007ffe0ff */
[----:B------:R-:W-:Y:S02]  /*0210*/  STG.E.64 desc[UR4][R4.64], R10 ;  /* 0x0000000a04007986 */ /* 0x000fe4000c101b04 */
[----:B------:R-:W-:-:S04]  /*0220*/  IMAD.HI.U32 R13, R13, R8, RZ ;  /* 0x000000080d0d7227 */ /* 0x000fc800078e00ff */
[----:B------:R-:W-:-:S04]  /*0230*/  IMAD.MOV R13, RZ, RZ, -R13 ;  /* 0x000000ffff0d7224 */ /* 0x000fc800078e0a0d */
[----:B------:R-:W-:Y:S01]  /*0240*/  IMAD R15, R13, UR6, R8 ;  /* 0x000000060d0f7c24 */ /* 0x000fe2000f8e0208 */
[----:B------:R-:W-:Y:S01]  /*0250*/  MOV R8, R7 ;  /* 0x0000000700087202 */ /* 0x000fe20000000f00 */
[----:B------:R-:W0:Y:S03]  /*0260*/  LDC.64 R12, c[0x0][0x388] ;  /* 0x0000e200ff0c7b82 */ /* 0x000e260000000a00 */
[----:B------:R-:W-:Y:S01]  /*0270*/  ISETP.GE.U32.AND P0, PT, R15, UR6, PT ;  /* 0x000000060f007c0c */ /* 0x000fe2000bf06070 */
[----:B------:R-:W-:-:S12]  /*0280*/  STG.E.64 desc[UR4][R4.64+0x10], R8 ;  /* 0x0000100804007986 */ /* 0x000fd8000c101b04 */
[----:B------:R-:W-:-:S04]  /*0290*/  @P0 IADD3 R15, PT, PT, R15, -UR6, RZ ;  /* 0x800000060f0f0c10 */ /* 0x000fc8000fffe0ff */
[----:B------:R-:W-:Y:S01]  /*02a0*/  ISETP.GE.U32.AND P0, PT, R15, UR6, PT ;  /* 0x000000060f007c0c */ /* 0x000fe2000bf06070 */
[----:B0-----:R-:W-:-:S12]  /*02b0*/  IMAD.WIDE R12, R0, 0x4, R12 ;  /* 0x00000004000c7825 */ /* 0x001fd800078e020c */
[----:B------:R-:W-:Y:S02]  /*02c0*/  @P0 IADD3 R15, PT, PT, R15, -UR6, RZ ;  /* 0x800000060f0f0c10 */ /* 0x000fe4000fffe0ff */
[----:B------:R-:W-:-:S05]  /*02d0*/  @!P1 LOP3.LUT R15, RZ, UR6, RZ, 0x33, !PT ;  /* 0x00000006ff0f9c12 */ /* 0x000fca000f8e33ff */
[----:B------:R-:W-:Y:S01]  /*02e0*/  STG.E desc[UR4][R12.64], R15 ;  /* 0x0000000f0c007986 */ /* 0x000fe2000c101904 */
[----:B------:R-:W-:Y:S05]  /*02f0*/  EXIT ;  /* 0x000000000000794d */ /* 0x000fea0003800000 */
.L_x_0:
[----:B------:R-:W-:-:S00]  /*0300*/  BRA `(.L_x_0) ;  /* 0xfffffffc00fc7947 */ /* 0x000fc0000383ffff */
[----:B------:R-:W-:-:S00]  /*0310*/  NOP ;  /* 0x0000000000007918 */ /* 0x000fc00000000000 */
        /* <DEDUP_REMOVED lines=14> */
.L_x_10:


//--------------------- .text._Z12setup_kernelP17curandStateXORWOWm --------------------------
	.section	.text._Z12setup_kernelP17curandStateXORWOWm,"ax",@progbits
	.align	128
        .global         _Z12setup_kernelP17curandStateXORWOWm
        .type           _Z12setup_kernelP17curandStateXORWOWm,@function
        .size           _Z12setup_kernelP17curandStateXORWOWm,(.L_x_11 - _Z12setup_kernelP17curandStateXORWOWm)
        .other          _Z12setup_kernelP17curandStateXORWOWm,@"STO_CUDA_ENTRY STV_DEFAULT"
_Z12setup_kernelP17curandStateXORWOWm:
.text._Z12setup_kernelP17curandStateXORWOWm:
[----:B------:R-:W-:Y:S01]  /*0000*/  LDC R1, c[0x0][0x37c] ;  /* 0x0000df00ff017b82 */ /* 0x000fe20000000800 */
[----:B------:R-:W0:Y:S07]  /*0010*/  S2R R13, SR_TID.X ;  /* 0x00000000000d7919 */ /* 0x000e2e0000002100 */
[----:B------:R-:W1:Y:S01]  /*0020*/  LDC.64 R2, c[0x0][0x388] ;  /* 0x0000e200ff027b82 */ /* 0x000e620000000a00 */
[----:B------:R-:W2:Y:S01]  /*0030*/  LDCU.64 UR4, c[0x0][0x358] ;  /* 0x00006b00ff0477ac */ /* 0x000ea20008000a00 */
[----:B------:R-:W-:Y:S06]  /*0040*/  BSSY.RECONVERGENT B0, `(.L_x_1) ;  /* 0x00000e5000007945 */ /* 0x000fec0003800200 */
[----:B------:R-:W0:Y:S08]  /*0050*/  S2UR UR6, SR_CTAID.X ;  /* 0x00000000000679c3 */ /* 0x000e300000002500 */
[----:B------:R-:W0:Y:S08]  /*0060*/  LDC R4, c[0x0][0x360] ;  /* 0x0000d800ff047b82 */ /* 0x000e300000000800 */
[----:B------:R-:W3:Y:S01]  /*0070*/  LDC.64 R6, c[0x0][0x380] ;  /* 0x0000e000ff067b82 */ /* 0x000ee20000000a00 */
[----:B-1----:R-:W-:-:S02]  /*0080*/  LOP3.LUT R0, R2, 0xaad26b49, RZ, 0x3c, !PT ;  /* 0xaad26b4902007812 */ /* 0x002fc400078e3cff */
[----:B------:R-:W-:-:S03]  /*0090*/  LOP3.LUT R2, R3, 0xf7dcefdd, RZ, 0x3c, !PT ;  /* 0xf7dcefdd03027812 */ /* 0x000fc600078e3cff */
[----:B------:R-:W-:Y:S02]  /*00a0*/  IMAD R0, R0, 0x4182bed5, RZ ;  /* 0x4182bed500007824 */ /* 0x000fe400078e02ff */
[----:B------:R-:W-:Y:S02]  /*00b0*/  IMAD R3, R2, -0x658354e5, RZ ;  /* 0x9a7cab1b02037824 */ /* 0x000fe400078e02ff */
[C---:B------:R-:W-:Y:S01]  /*00c0*/  VIADD R5, R0.reuse, 0x75bcd15 ;  /* 0x075bcd1500057836 */ /* 0x040fe20000000000 */
[C---:B------:R-:W-:Y:S01]  /*00d0*/  LOP3.LUT R8, R0.reuse, 0x159a55e5, RZ, 0x3c, !PT ;  /* 0x159a55e500087812 */ /* 0x040fe200078e3cff */
[----:B------:R-:W-:Y:S01]  /*00e0*/  VIADD R11, R0, 0x583f19 ;  /* 0x00583f19000b7836 */ /* 0x000fe20000000000 */
[C---:B------:R-:W-:Y:S01]  /*00f0*/  LOP3.LUT R10, R3.reuse, 0x5491333, RZ, 0x3c, !PT ;  /* 0x05491333030a7812 */ /* 0x040fe200078e3cff */
[----:B------:R-:W-:Y:S02]  /*0100*/  VIADD R9, R3, 0x1f123bb5 ;  /* 0x1f123bb503097836 */ /* 0x000fe40000000000 */
[----:B0-----:R-:W-:Y:S01]  /*0110*/  IMAD R13, R4, UR6, R13 ;  /* 0x00000006040d7c24 */ /* 0x001fe2000f8e020d */
[----:B------:R-:W-:-:S04]  /*0120*/  IADD3 R4, PT, PT, R0, 0x64f0c9, R3 ;  /* 0x0064f0c900047810 */ /* 0x000fc80007ffe003 */
[C---:B------:R-:W-:Y:S01]  /*0130*/  ISETP.NE.AND P0, PT, R13.reuse, RZ, PT ;  /* 0x000000ff0d00720c */ /* 0x040fe20003f05270 */
[----:B---3--:R-:W-:-:S05]  /*0140*/  IMAD.WIDE R6, R13, 0x30, R6 ;  /* 0x000000300d067825 */ /* 0x008fca00078e0206 */
[----:B--2---:R0:W-:Y:S04]  /*0150*/  STG.E.64 desc[UR4][R6.64], R4 ;  /* 0x0000000406007986 */ /* 0x0041e8000c101b04 */
[----:B------:R0:W-:Y:S04]  /*0160*/  STG.E.64 desc[UR4][R6.64+0x8], R8 ;  /* 0x0000080806007986 */ /* 0x0001e8000c101b04 */
[----:B------:R0:W-:Y:S01]  /*0170*/  STG.E.64 desc[UR4][R6.64+0x10], R10 ;  /* 0x0000100a06007986 */ /* 0x0001e2000c101b04 */
[----:B------:R-:W-:Y:S05]  /*0180*/  @!P0 BRA `(.L_x_2) ;  /* 0x0000000c00408947 */ /* 0x000fea0003800000 */
[----:B------:R-:W-:Y:S01]  /*0190*/  SHF.R.S32.HI R0, RZ, 0x1f, R13 ;  /* 0x0000001fff007819 */ /* 0x000fe2000001140d */
[----:B------:R-:W-:-:S07]  /*01a0*/  IMAD.MOV.U32 R12, RZ, RZ, RZ ;  /* 0x000000ffff0c7224 */ /* 0x000fce00078e00ff */
.L_x_8:
[----:B-1----:R-:W-:Y:S01]  /*01b0*/  LOP3.LUT R2, R13, 0x3, RZ, 0xc0, !PT ;  /* 0x000000030d027812 */ /* 0x002fe200078ec0ff */
[----:B------:R-:W-:Y:S03]  /*01c0*/  BSSY.RECONVERGENT B1, `(.L_x_3) ;  /* 0x00000c6000017945 */ /* 0x000fe60003800200 */
[----:B------:R-:W-:-:S04]  /*01d0*/  ISETP.NE.U32.AND P0, PT, R2, RZ, PT ;  /* 0x000000ff0200720c */ /* 0x000fc80003f05070 */
[----:B------:R-:W-:-:S13]  /*01e0*/  ISETP.NE.AND.EX P0, PT, RZ, RZ, PT, P0 ;  /* 0x000000ffff00720c */ /* 0x000fda0003f05300 */
[----:B------:R-:W-:Y:S05]  /*01f0*/  @!P0 BRA `(.L_x_4) ;  /* 0x0000000c00088947 */ /* 0x000fea0003800000 */
[----:B0-----:R-:W0:Y:S01]  /*0200*/  LDC.64 R8, c[0x4][RZ] ;  /* 0x01000000ff087b82 */ /* 0x001e220000000a00 */
[----:B------:R-:W-:Y:S02]  /*0210*/  IMAD.MOV.U32 R14, RZ, RZ, RZ ;  /* 0x000000ffff0e7224 */ /* 0x000fe400078e00ff */
[----:B0-----:R-:W-:-:S07]  /*0220*/  IMAD.WIDE.U32 R8, R12, 0xc80, R8 ;  /* 0x00000c800c087825 */ /* 0x001fce00078e0008 */
.L_x_7:
[----:B-1----:R-:W-:Y:S01]  /*0230*/  IMAD.MOV.U32 R15, RZ, RZ, RZ ;  /* 0x000000ffff0f7224 */ /* 0x002fe200078e00ff */
[----:B------:R-:W-:Y:S01]  /*0240*/  CS2R R2, SRZ ;  /* 0x0000000000027805 */ /* 0x000fe2000001ff00 */
[----:B------:R-:W-:Y:S01]  /*0250*/  IMAD.MOV.U32 R17, RZ, RZ, RZ ;  /* 0x000000ffff117224 */ /* 0x000fe200078e00ff */
[----:B------:R-:W-:-:S07]  /*0260*/  CS2R R4, SRZ ;  /* 0x0000000000047805 */ /* 0x000fce000001ff00 */
.L_x_6:
[----:B------:R-:W-:-:S05]  /*0270*/  IMAD.WIDE.U32 R10, R17, 0x4, R6 ;  /* 0x00000004110a7825 */ /* 0x000fca00078e0006 */
[----:B------:R0:W5:Y:S01]  /*0280*/  LDG.E R16, desc[UR4][R10.64+0x4] ;  /* 0x000004040a107981 */ /* 0x000162000c1e1900 */
[----:B------:R-:W-:-:S07]  /*0290*/  IMAD.MOV.U32 R19, RZ, RZ, RZ ;  /* 0x000000ffff137224 */ /* 0x000fce00078e00ff */
.L_x_5:
[----:B-----5:R-:W-:Y:S01]  /*02a0*/  SHF.R.U32.HI R24, RZ, R19, R16 ;  /* 0x00000013ff187219 */ /* 0x020fe20000011610 */
[----:B0-----:R-:W-:-:S03]  /*02b0*/  IMAD.SHL.U32 R10, R17, 0x20, RZ ;  /* 0x00000020110a7824 */ /* 0x001fc600078e00ff */
[----:B------:R-:W-:Y:S01]  /*02c0*/  LOP3.LUT R11, R24, 0x1, RZ, 0xc0, !PT ;  /* 0x00000001180b7812 */ /* 0x000fe200078ec0ff */
[----:B------:R-:W-:-:S03]  /*02d0*/  IMAD.IADD R10, R10, 0x1, R19 ;  /* 0x000000010a0a7824 */ /* 0x000fc600078e0213 */
[----:B------:R-:W-:Y:S01]  /*02e0*/  ISETP.NE.U32.AND P0, PT, R11, 0x1, PT ;  /* 0x000000010b00780c */ /* 0x000fe20003f05070 */
[----:B------:R-:W-:-:S03]  /*02f0*/  IMAD R11, R10, 0x5, RZ ;  /* 0x000000050a0b7824 */ /* 0x000fc600078e02ff */
[----:B------:R-:W-:Y:S01]  /*0300*/  R2P PR, R24, 0x7e ;  /* 0x0000007e18007804 */ /* 0x000fe20000000000 */
[----:B------:R-:W-:-:S08]  /*0310*/  IMAD.WIDE.U32 R10, R11, 0x4, R8 ;  /* 0x000000040b0a7825 */ /* 0x000fd000078e0008 */
[----:B------:R-:W2:Y:S04]  /*0320*/  @!P0 LDG.E R18, desc[UR4][R10.64] ;  /* 0x000000040a128981 */ /* 0x000ea8000c1e1900 */
[----:B------:R-:W3:Y:S04]  /*0330*/  @!P0 LDG.E R20, desc[UR4][R10.64+0x10] ;  /* 0x000010040a148981 */ /* 0x000ee8000c1e1900 */
[----:B------:R-:W4:Y:S04]  /*0340*/  @P1 LDG.E R22, desc[UR4][R10.64+0x14] ;  /* 0x000014040a161981 */ /* 0x000f28000c1e1900 */
[----:B------:R-:W4:Y:S04]  /*0350*/  @P2 LDG.E R26, desc[UR4][R10.64+0x28] ;  /* 0x000028040a1a2981 */ /* 0x000f28000c1e1900 */
[----:B------:R-:W4:Y:S04]  /*0360*/  @!P0 LDG.E R21, desc[UR4][R10.64+0x4] ;  /* 0x000004040a158981 */ /* 0x000f28000c1e1900 */
[----:B------:R-:W4:Y:S04]  /*0370*/  @!P0 LDG.E R23, desc[UR4][R10.64+0xc] ;  /* 0x00000c040a178981 */ /* 0x000f28000c1e1900 */
[----:B------:R-:W4:Y:S04]  /*0380*/  @P1 LDG.E R25, desc[UR4][R10.64+0x18] ;  /* 0x000018040a191981 */ /* 0x000f28000c1e1900 */
[----:B------:R-:W4:Y:S04]  /*0390*/  @P3 LDG.E R28, desc[UR4][R10.64+0x3c] ;  /* 0x00003c040a1c3981 */ /* 0x000f28000c1e1900 */
[----:B------:R-:W4:Y:S01]  /*03a0*/  @P6 LDG.E R27, desc[UR4][R10.64+0x7c] ;  /* 0x00007c040a1b6981 */ /* 0x000f22000c1e1900 */
[----:B--2---:R-:W-:-:S03]  /*03b0*/  @!P0 LOP3.LUT R15, R15, R18, RZ, 0x3c, !PT ;  /* 0x000000120f0f8212 */ /* 0x004fc600078e3cff */
[----:B------:R-:W2:Y:S01]  /*03c0*/  @!P0 LDG.E R18, desc[UR4][R10.64+0x8] ;  /* 0x000008040a128981 */ /* 0x000ea2000c1e1900 */
[----:B---3--:R-:W-:-:S03]  /*03d0*/  @!P0 LOP3.LUT R3, R3, R20, RZ, 0x3c, !PT ;  /* 0x0000001403038212 */ /* 0x008fc600078e3cff */
[----:B------:R-:W3:Y:S01]  /*03e0*/  @P1 LDG.E R20, desc[UR4][R10.64+0x24] ;  /* 0x000024040a141981 */ /* 0x000ee2000c1e1900 */
[----:B----4-:R-:W-:-:S03]  /*03f0*/  @P1 LOP3.LUT R15, R15, R22, RZ, 0x3c, !PT ;  /* 0x000000160f0f1212 */ /* 0x010fc600078e3cff */
[----:B------:R-:W4:Y:S01]  /*0400*/  @P2 LDG.E R22, desc[UR4][R10.64+0x38] ;  /* 0x000038040a162981 */ /* 0x000f22000c1e1900 */
[----:B------:R-:W-:-:S03]  /*0410*/  @P2 LOP3.LUT R15, R15, R26, RZ, 0x3c, !PT ;  /* 0x0000001a0f0f2212 */ /* 0x000fc600078e3cff */
[----:B------:R-:W4:Y:S01]  /*0420*/  @P4 LDG.E R26, desc[UR4][R10.64+0x50] ;  /* 0x000050040a1a4981 */ /* 0x000f22000c1e1900 */
[----:B------:R-:W-:-:S03]  /*0430*/  @!P0 LOP3.LUT R4, R4, R21, RZ, 0x3c, !PT ;  /* 0x0000001504048212 */ /* 0x000fc600078e3cff */
[----:B------:R-:W4:Y:S01]  /*0440*/  @P1 LDG.E R21, desc[UR4][R10.64+0x20] ;  /* 0x000020040a151981 */ /* 0x000f22000c1e1900 */
[----:B------:R-:W-:-:S03]  /*0450*/  @!P0 LOP3.LUT R2, R2, R23, RZ, 0x3c, !PT ;  /* 0x0000001702028212 */ /* 0x000fc600078e3cff */
[----:B------:R-:W4:Y:S01]  /*0460*/  @P2 LDG.E R23, desc[UR4][R10.64+0x2c] ;  /* 0x00002c040a172981 */ /* 0x000f22000c1e1900 */
[----:B------:R-:W-:-:S03]  /*0470*/  @P1 LOP3.LUT R4, R4, R25, RZ, 0x3c, !PT ;  /* 0x0000001904041212 */ /* 0x000fc600078e3cff */
[----:B------:R-:W4:Y:S01]  /*0480*/  @P2 LDG.E R25, desc[UR4][R10.64+0x34] ;  /* 0x000034040a192981 */ /* 0x000f22000c1e1900 */
[----:B--2---:R-:W-:-:S03]  /*0490*/  @!P0 LOP3.LUT R5, R5, R18, RZ, 0x3c, !PT ;  /* 0x0000001205058212 */ /* 0x004fc600078e3cff */
[----:B------:R-:W2:Y:S01]  /*04a0*/  @P1 LDG.E R18, desc[UR4][R10.64+0x1c] ;  /* 0x00001c040a121981 */ /* 0x000ea2000c1e1900 */
[----:B---3--:R-:W-:-:S03]  /*04b0*/  @P1 LOP3.LUT R3, R3, R20, RZ, 0x3c, !PT ;  /* 0x0000001403031212 */ /* 0x008fc600078e3cff */
[----:B------:R-:W3:Y:S01]  /*04c0*/  @P2 LDG.E R20, desc[UR4][R10.64+0x30] ;  /* 0x000030040a142981 */ /* 0x000ee2000c1e1900 */
[----:B----4-:R-:W-:-:S03]  /*04d0*/  @P2 LOP3.LUT R3, R3, R22, RZ, 0x3c, !PT ;  /* 0x0000001603032212 */ /* 0x010fc600078e3cff */
[----:B------:R-:W4:Y:S01]  /*04e0*/  @P3 LDG.E R22, desc[UR4][R10.64+0x4c] ;  /* 0x00004c040a163981 */ /* 0x000f22000c1e1900 */
[----:B------:R-:W-:-:S04]  /*04f0*/  @P3 LOP3.LUT R15, R15, R28, RZ, 0x3c, !PT ;  /* 0x0000001c0f0f3212 */ /* 0x000fc800078e3cff */
[----:B------:R-:W-:Y:S02]  /*0500*/  @P4 LOP3.LUT R15, R15, R26, RZ, 0x3c, !PT ;  /* 0x0000001a0f0f4212 */ /* 0x000fe400078e3cff */
[----:B------:R-:W-:Y:S01]  /*0510*/  @P1 LOP3.LUT R2, R2, R21, RZ, 0x3c, !PT ;  /* 0x0000001502021212 */ /* 0x000fe200078e3cff */
[----:B------:R-:W4:Y:S04]  /*0520*/  @P5 LDG.E R26, desc[UR4][R10.64+0x64] ;  /* 0x000064040a1a5981 */ /* 0x000f28000c1e1900 */
[----:B------:R-:W4:Y:S01]  /*0530*/  @P3 LDG.E R21, desc[UR4][R10.64+0x40] ;  /* 0x000040040a153981 */ /* 0x000f22000c1e1900 */
[----:B------:R-:W-:Y:S02]  /*0540*/  @P2 LOP3.LUT R4, R4, R23, RZ, 0x3c, !PT ;  /* 0x0000001704042212 */ /* 0x000fe400078e3cff */
[----:B------:R-:W-:Y:S01]  /*0550*/  @P2 LOP3.LUT R2, R2, R25, RZ, 0x3c, !PT ;  /* 0x0000001902022212 */ /* 0x000fe200078e3cff */
[----:B------:R-:W4:Y:S04]  /*0560*/  @P3 LDG.E R23, desc[UR4][R10.64+0x48] ;  /* 0x000048040a173981 */ /* 0x000f28000c1e1900 */
[----:B------:R-:W4:Y:S01]  /*0570*/  @P4 LDG.E R25, desc[UR4][R10.64+0x54] ;  /* 0x000054040a194981 */ /* 0x000f22000c1e1900 */
[----:B--2---:R-:W-:-:S03]  /*0580*/  @P1 LOP3.LUT R5, R5, R18, RZ, 0x3c, !PT ;  /* 0x0000001205051212 */ /* 0x004fc600078e3cff */
[----:B------:R-:W2:Y:S01]  /*0590*/  @P3 LDG.E R18, desc[UR4][R10.64+0x44] ;  /* 0x000044040a123981 */ /* 0x000ea2000c1e1900 */
[----:B---3--:R-:W-:-:S03]  /*05a0*/  @P2 LOP3.LUT R5, R5, R20, RZ, 0x3c, !PT ;  /* 0x0000001405052212 */ /* 0x008fc600078e3cff */
[----:B------:R-:W3:Y:S01]  /*05b0*/  @P4 LDG.E R20, desc[UR4][R10.64+0x58] ;  /* 0x000058040a144981 */ /* 0x000ee2000c1e1900 */
[----:B----4-:R-:W-:-:S03]  /*05c0*/  @P3 LOP3.LUT R3, R3, R22, RZ, 0x3c, !PT ;  /* 0x0000001603033212 */ /* 0x010fc600078e3cff */
[----:B------:R-:W4:Y:S01]  /*05d0*/  @P4 LDG.E R22, desc[UR4][R10.64+0x60] ;  /* 0x000060040a164981 */ /* 0x000f22000c1e1900 */
[----:B------:R-:W-:Y:S02]  /*05e0*/  LOP3.LUT P0, RZ, R24, 0x80, RZ, 0xc0, !PT ;  /* 0x0000008018ff7812 */ /* 0x000fe4000780c0ff */
[----:B------:R-:W-:Y:S02]  /*05f0*/  @P5 LOP3.LUT R15, R15, R26, RZ, 0x3c, !PT ;  /* 0x0000001a0f0f5212 */ /* 0x000fe400078e3cff */
[----:B------:R-:W4:Y:S01]  /*0600*/  @P6 LDG.E R26, desc[UR4][R10.64+0x78] ;  /* 0x000078040a1a6981 */ /* 0x000f22000c1e1900 */
[----:B------:R-:W-:-:S03]  /*0610*/  @P3 LOP3.LUT R4, R4, R21, RZ, 0x3c, !PT ;  /* 0x0000001504043212 */ /* 0x000fc600078e3cff */
[----:B------:R-:W4:Y:S01]  /*0620*/  @P4 LDG.E R21, desc[UR4][R10.64+0x5c] ;  /* 0x00005c040a154981 */ /* 0x000f22000c1e1900 */
[----:B------:R-:W-:-:S03]  /*0630*/  @P3 LOP3.LUT R2, R2, R23, RZ, 0x3c, !PT ;  /* 0x0000001702023212 */ /* 0x000fc600078e3cff */
[----:B------:R-:W4:Y:S01]  /*0640*/  @P5 LDG.E R23, desc[UR4][R10.64+0x68] ;  /* 0x000068040a175981 */ /* 0x000f22000c1e1900 */
[----:B------:R-:W-:-:S03]  /*0650*/  @P4 LOP3.LUT R4, R4, R25, RZ, 0x3c, !PT ;  /* 0x0000001904044212 */ /* 0x000fc600078e3cff */
[----:B------:R-:W4:Y:S01]  /*0660*/  @P5 LDG.E R25, desc[UR4][R10.64+0x70] ;  /* 0x000070040a195981 */ /* 0x000f22000c1e1900 */
[----:B--2---:R-:W-:-:S03]  /*0670*/  @P3 LOP3.LUT R5, R5, R18, RZ, 0x3c, !PT ;  /* 0x0000001205053212 */ /* 0x004fc600078e3cff */
[----:B------:R-:W2:Y:S01]  /*0680*/  @P5 LDG.E R18, desc[UR4][R10.64+0x6c] ;  /* 0x00006c040a125981 */ /* 0x000ea2000c1e1900 */
[----:B---3--:R-:W-:-:S03]  /*0690*/  @P4 LOP3.LUT R5, R5, R20, RZ, 0x3c, !PT ;  /* 0x0000001405054212 */ /* 0x008fc600078e3cff */
[----:B------:R-:W3:Y:S01]  /*06a0*/  @P5 LDG.E R20, desc[UR4][R10.64+0x74] ;  /* 0x000074040a145981 */ /* 0x000ee2000c1e1900 */
[----:B----4-:R-:W-:-:S03]  /*06b0*/  @P4 LOP3.LUT R3, R3, R22, RZ, 0x3c, !PT ;  /* 0x0000001603034212 */ /* 0x010fc600078e3cff */
[----:B------:R-:W4:Y:S01]  /*06c0*/  @P0 LDG.E R22, desc[UR4][R10.64+0x8c] ;  /* 0x00008c040a160981 */ /* 0x000f22000c1e1900 */
[----:B------:R-:W-:-:S03]  /*06d0*/  @P6 LOP3.LUT R15, R15, R26, RZ, 0x3c, !PT ;  /* 0x0000001a0f0f6212 */ /* 0x000fc600078e3cff */
        /* <DEDUP_REMOVED lines=13> */
[----:B------:R-:W-:Y:S02]  /*07b0*/  @P6 LOP3.LUT R4, R4, R27, RZ, 0x3c, !PT ;  /* 0x0000001b04046212 */ /* 0x000fe400078e3cff */
[----:B------:R-:W-:Y:S02]  /*07c0*/  @P6 LOP3.LUT R2, R2, R21, RZ, 0x3c, !PT ;  /* 0x0000001502026212 */ /* 0x000fe400078e3cff */
[----:B------:R-:W-:Y:S02]  /*07d0*/  @P0 LOP3.LUT R4, R4, R23, RZ, 0x3c, !PT ;  /* 0x0000001704040212 */ /* 0x000fe400078e3cff */
[----:B------:R-:W-:Y:S02]  /*07e0*/  @P0 LOP3.LUT R2, R2, R25, RZ, 0x3c, !PT ;  /* 0x0000001902020212 */ /* 0x000fe400078e3cff */
[----:B--2---:R-:W-:Y:S02]  /*07f0*/  @P6 LOP3.LUT R5, R5, R18, RZ, 0x3c, !PT ;  /* 0x0000001205056212 */ /* 0x004fe400078e3cff */
[----:B---3--:R-:W-:-:S02]  /*0800*/  @P6 LOP3.LUT R3, R3, R20, RZ, 0x3c, !PT ;  /* 0x0000001403036212 */ /* 0x008fc400078e3cff */
[----:B----4-:R-:W-:Y:S02]  /*0810*/  @P0 LOP3.LUT R5, R5, R22, RZ, 0x3c, !PT ;  /* 0x0000001605050212 */ /* 0x010fe400078e3cff */
[----:B------:R-:W-:Y:S02]  /*0820*/  @P0 LOP3.LUT R3, R3, R26, RZ, 0x3c, !PT ;  /* 0x0000001a03030212 */ /* 0x000fe400078e3cff */
[----:B------:R-:W-:-:S13]  /*0830*/  R2P PR, R24.B1, 0x7f ;  /* 0x0000007f18007804 */ /* 0x000fda0000001000 */
[----:B------:R-:W2:Y:S04]  /*0840*/  @P0 LDG.E R18, desc[UR4][R10.64+0xa0] ;  /* 0x0000a0040a120981 */ /* 0x000ea8000c1e1900 */
[----:B------:R-:W3:Y:S04]  /*0850*/  @P1 LDG.E R22, desc[UR4][R10.64+0xb4] ;  /* 0x0000b4040a161981 */ /* 0x000ee8000c1e1900 */
[----:B------:R-:W4:Y:S04]  /*0860*/  @P2 LDG.E R26, desc[UR4][R10.64+0xc8] ;  /* 0x0000c8040a1a2981 */ /* 0x000f28000c1e1900 */
[----:B------:R-:W4:Y:S04]  /*0870*/  @P3 LDG.E R28, desc[UR4][R10.64+0xdc] ;  /* 0x0000dc040a1c3981 */ /* 0x000f28000c1e1900 */
[----:B------:R-:W4:Y:S04]  /*0880*/  @P0 LDG.E R23, desc[UR4][R10.64+0xa4] ;  /* 0x0000a4040a170981 */ /* 0x000f28000c1e1900 */
[----:B------:R-:W4:Y:S04]  /*0890*/  @P0 LDG.E R20, desc[UR4][R10.64+0xa8] ;  /* 0x0000a8040a140981 */ /* 0x000f28000c1e1900 */
[----:B------:R-:W4:Y:S04]  /*08a0*/  @P4 LDG.E R25, desc[UR4][R10.64+0xf0] ;  /* 0x0000f0040a194981 */ /* 0x000f28000c1e1900 */
        /* <DEDUP_REMOVED lines=21> */
[----:B------:R-:W-:Y:S02]  /*0a00*/  LOP3.LUT P0, RZ, R24, 0x8000, RZ, 0xc0, !PT ;  /* 0x0000800018ff7812 */ /* 0x000fe4000780c0ff */
[----:B----4-:R-:W-:Y:S01]  /*0a10*/  @P5 LOP3.LUT R15, R15, R26, RZ, 0x3c, !PT ;  /* 0x0000001a0f0f5212 */ /* 0x010fe200078e3cff */
[----:B------:R-:W4:Y:S04]  /*0a20*/  @P3 LDG.E R24, desc[UR4][R10.64+0xe4] ;  /* 0x0000e4040a183981 */ /* 0x000f28000c1e1900 */
[----:B------:R-:W2:Y:S01]  /*0a30*/  @P6 LDG.E R26, desc[UR4][R10.64+0x118] ;  /* 0x000118040a1a6981 */ /* 0x000ea2000c1e1900 */
        /* <DEDUP_REMOVED lines=8> */
[----:B---3--:R-:W-:-:S03]  /*0ac0*/  @P2 LOP3.LUT R3, R3, R22, RZ, 0x3c, !PT ;  /* 0x0000001603032212 */ /* 0x008fc600078e3cff */
[----:B------:R-:W3:Y:S01]  /*0ad0*/  @P4 LDG.E R22, desc[UR4][R10.64+0x100] ;  /* 0x000100040a164981 */ /* 0x000ee2000c1e1900 */
[----:B--2---:R-:W-:-:S03]  /*0ae0*/  @P6 LOP3.LUT R15, R15, R26, RZ, 0x3c, !PT ;  /* 0x0000001a0f0f6212 */ /* 0x004fc600078e3cff */
[----:B------:R-:W2:Y:S01]  /*0af0*/  @P0 LDG.E R26, desc[UR4][R10.64+0x12c] ;  /* 0x00012c040a1a0981 */ /* 0x000ea2000c1e1900 */
[----:B----4-:R-:W-:-:S03]  /*0b00*/  @P2 LOP3.LUT R2, R2, R23, RZ, 0x3c, !PT ;  /* 0x0000001702022212 */ /* 0x010fc600078e3cff */
[----:B------:R-:W4:Y:S01]  /*0b10*/  @P4 LDG.E R23, desc[UR4][R10.64+0xfc] ;  /* 0x0000fc040a174981 */ /* 0x000f22000c1e1900 */
[----:B------:R-:W-:-:S03]  /*0b20*/  @P2 LOP3.LUT R5, R5, R20, RZ, 0x3c, !PT ;  /* 0x0000001405052212 */ /* 0x000fc600078e3cff */
[----:B------:R-:W4:Y:S01]  /*0b30*/  @P4 LDG.E R20, desc[UR4][R10.64+0xf8] ;  /* 0x0000f8040a144981 */ /* 0x000f22000c1e1900 */
[----:B------:R-:W-:Y:S02]  /*0b40*/  @P3 LOP3.LUT R2, R2, R27, RZ, 0x3c, !PT ;  /* 0x0000001b02023212 */ /* 0x000fe400078e3cff */
[----:B------:R-:W-:Y:S01]  /*0b50*/  @P3 LOP3.LUT R4, R4, R25, RZ, 0x3c, !PT ;  /* 0x0000001904043212 */ /* 0x000fe200078e3cff */
[----:B------:R-:W4:Y:S01]  /*0b60*/  @P5 LDG.E R27, desc[UR4][R10.64+0x110] ;  /* 0x000110040a1b5981 */ /* 0x000f22000c1e1900 */
[----:B------:R-:W-:-:S03]  /*0b70*/  @P3 LOP3.LUT R5, R5, R24, RZ, 0x3c, !PT ;  /* 0x0000001805053212 */ /* 0x000fc600078e3cff */
[----:B------:R-:W4:Y:S04]  /*0b80*/  @P5 LDG.E R25, desc[UR4][R10.64+0x108] ;  /* 0x000108040a195981 */ /* 0x000f28000c1e1900 */
        /* <DEDUP_REMOVED lines=19> */
[----:B------:R-:W-:-:S05]  /*0cc0*/  VIADD R19, R19, 0x10 ;  /* 0x0000001013137836 */ /* 0x000fca0000000000 */
[----:B------:R-:W-:Y:S02]  /*0cd0*/  ISETP.NE.AND P1, PT, R19, 0x20, PT ;  /* 0x000000201300780c */ /* 0x000fe40003f25270 */
[----:B------:R-:W-:Y:S02]  /*0ce0*/  @P5 LOP3.LUT R3, R3, R18, RZ, 0x3c, !PT ;  /* 0x0000001203035212 */ /* 0x000fe400078e3cff */
[----:B------:R-:W-:Y:S02]  /*0cf0*/  @P6 LOP3.LUT R4, R4, R21, RZ, 0x3c, !PT ;  /* 0x0000001504046212 */ /* 0x000fe400078e3cff */
[----:B---3--:R-:W-:-:S04]  /*0d00*/  @P6 LOP3.LUT R3, R3, R22, RZ, 0x3c, !PT ;  /* 0x0000001603036212 */ /* 0x008fc800078e3cff */
[----:B--2---:R-:W-:Y:S02]  /*0d10*/  @P0 LOP3.LUT R3, R3, R26, RZ, 0x3c, !PT ;  /* 0x0000001a03030212 */ /* 0x004fe400078e3cff */
[----:B----4-:R-:W-:Y:S02]  /*0d20*/  @P6 LOP3.LUT R2, R2, R23, RZ, 0x3c, !PT ;  /* 0x0000001702026212 */ /* 0x010fe400078e3cff */
[----:B------:R-:W-:Y:S02]  /*0d30*/  @P6 LOP3.LUT R5, R5, R20, RZ, 0x3c, !PT ;  /* 0x0000001405056212 */ /* 0x000fe400078e3cff */
[----:B------:R-:W-:Y:S02]  /*0d40*/  @P0 LOP3.LUT R2, R2, R27, RZ, 0x3c, !PT ;  /* 0x0000001b02020212 */ /* 0x000fe400078e3cff */
[----:B------:R-:W-:Y:S02]  /*0d50*/  @P0 LOP3.LUT R4, R4, R25, RZ, 0x3c, !PT ;  /* 0x0000001904040212 */ /* 0x000fe400078e3cff */
[----:B------:R-:W-:Y:S01]  /*0d60*/  @P0 LOP3.LUT R5, R5, R24, RZ, 0x3c, !PT ;  /* 0x0000001805050212 */ /* 0x000fe200078e3cff */
[----:B------:R-:W-:Y:S06]  /*0d70*/  @P1 BRA `(.L_x_5) ;  /* 0xfffffff400481947 */ /* 0x000fec000383ffff */
[----:B------:R-:W-:-:S05]  /*0d80*/  VIADD R17, R17, 0x1 ;  /* 0x0000000111117836 */ /* 0x000fca0000000000 */
[----:B------:R-:W-:-:S13]  /*0d90*/  ISETP.NE.AND P0, PT, R17, 0x5, PT ;  /* 0x000000051100780c */ /* 0x000fda0003f05270 */
[----:B------:R-:W-:Y:S05]  /*0da0*/  @P0 BRA `(.L_x_6) ;  /* 0xfffffff400300947 */ /* 0x000fea000383ffff */
[----:B------:R1:W-:Y:S01]  /*0db0*/  STG.E.64 desc[UR4][R6.64+0x8], R4 ;  /* 0x0000080406007986 */ /* 0x0003e2000c101b04 */
[----:B------:R-:W-:Y:S01]  /*0dc0*/  VIADD R14, R14, 0x1 ;  /* 0x000000010e0e7836 */ /* 0x000fe20000000000 */
[----:B------:R-:W-:Y:S02]  /*0dd0*/  LOP3.LUT R11, R13, 0x3, RZ, 0xc0, !PT ;  /* 0x000000030d0b7812 */ /* 0x000fe400078ec0ff */
[----:B------:R1:W-:Y:S02]  /*0de0*/  STG.E.64 desc[UR4][R6.64+0x10], R2 ;  /* 0x0000100206007986 */ /* 0x0003e4000c101b04 */
[----:B------:R-:W-:Y:S02]  /*0df0*/  ISETP.GE.U32.AND P0, PT, R14, R11, PT ;  /* 0x0000000b0e00720c */ /* 0x000fe40003f06070 */
[----:B------:R1:W-:Y:S11]  /*0e00*/  STG.E desc[UR4][R6.64+0x4], R15 ;  /* 0x0000040f06007986 */ /* 0x0003f6000c101904 */
[----:B------:R-:W-:Y:S05]  /*0e10*/  @!P0 BRA `(.L_x_7) ;  /* 0xfffffff400048947 */ /* 0x000fea000383ffff */
.L_x_4:
[----:B------:R-:W-:Y:S05]  /*0e20*/  BSYNC.RECONVERGENT B1 ;  /* 0x0000000000017941 */ /* 0x000fea0003800200 */
.L_x_3:
[C---:B------:R-:W-:Y:S01]  /*0e30*/  ISETP.GT.U32.AND P0, PT, R13.reuse, 0x3, PT ;  /* 0x000000030d00780c */ /* 0x040fe20003f04070 */
[----:B------:R-:W-:Y:S01]  /*0e40*/  VIADD R12, R12, 0x1 ;  /* 0x000000010c0c7836 */ /* 0x000fe20000000000 */
[--C-:B------:R-:W-:Y:S02]  /*0e50*/  SHF.R.U64 R13, R13, 0x2, R0.reuse ;  /* 0x000000020d0d7819 */ /* 0x100fe40000001200 */
[----:B------:R-:W-:Y:S02]  /*0e60*/  ISETP.GT.U32.AND.EX P0, PT, R0, RZ, PT, P0 ;  /* 0x000000ff0000720c */ /* 0x000fe40003f04100 */
[----:B------:R-:W-:-:S11]  /*0e70*/  SHF.R.U32.HI R0, RZ, 0x2, R0 ;  /* 0x00000002ff007819 */ /* 0x000fd60000011600 */
[----:B------:R-:W-:Y:S05]  /*0e80*/  @P0 BRA `(.L_x_8) ;  /* 0xfffffff000c80947 */ /* 0x000fea000383ffff */
.L_x_2:
[----:B------:R-:W-:Y:S05]  /*0e90*/  BSYNC.RECONVERGENT B0 ;  /* 0x0000000000007941 */ /* 0x000fea0003800200 */
.L_x_1:
[----:B------:R-:W-:Y:S04]  /*0ea0*/  STG.E.64 desc[UR4][R6.64+0x18], RZ ;  /* 0x000018ff06007986 */ /* 0x000fe8000c101b04 */
[----:B------:R-:W-:Y:S04]  /*0eb0*/  STG.E desc[UR4][R6.64+0x20], RZ ;  /* 0x000020ff06007986 */ /* 0x000fe8000c101904 */
[----:B------:R-:W-:Y:S01]  /*0ec0*/  STG.E.64 desc[UR4][R6.64+0x28], RZ ;  /* 0x000028ff06007986 */ /* 0x000fe2000c101b04 */
[----:B------:R-:W-:Y:S05]  /*0ed0*/  EXIT ;  /* 0x000000000000794d */ /* 0x000fea0003800000 */
.L_x_9:
        /* <DEDUP_REMOVED lines=10> */
.L_x_11:


//--------------------- .nv.global.init           --------------------------
	.section	.nv.global.init,"aw",@progbits
	.align	4
.nv.global.init:
	.type		mrg32k3aM1SubSeq,@object
	.size		mrg32k3aM1SubSeq,(mrg32k3aM2SubSeq - mrg32k3aM1SubSeq)
mrg32k3aM1SubSeq:
        /*0000*/ 	.byte	0x0b, 0xcc, 0xee, 0x04, 0x73, 0x29, 0x8b, 0x6f, 0xf6, 0x53, 0x03, 0xf6, 0x23, 0xf6, 0xea, 0xda
        /* <DEDUP_REMOVED lines=125> */
	.type		mrg32k3aM2SubSeq,@object
	.size		mrg32k3aM2SubSeq,(mrg32k3aM1 - mrg32k3aM2SubSeq)
mrg32k3aM2SubSeq:
        /* <DEDUP_REMOVED lines=126> */
	.type		mrg32k3aM1,@object
	.size		mrg32k3aM1,(mrg32k3aM1Seq - mrg32k3aM1)
mrg32k3aM1:
        /* <DEDUP_REMOVED lines=144> */
	.type		mrg32k3aM1Seq,@object
	.size		mrg32k3aM1Seq,(mrg32k3aM2 - mrg32k3aM1Seq)
mrg32k3aM1Seq:
        /* <DEDUP_REMOVED lines=144> */
	.type		mrg32k3aM2,@object
	.size		mrg32k3aM2,(mrg32k3aM2Seq - mrg32k3aM2)
mrg32k3aM2:
        /* <DEDUP_REMOVED lines=144> */
	.type		mrg32k3aM2Seq,@object
	.size		mrg32k3aM2Seq,(precalc_xorwow_matrix - mrg32k3aM2Seq)
mrg32k3aM2Seq:
        /* <DEDUP_REMOVED lines=144> */
	.type		precalc_xorwow_matrix,@object
	.size		precalc_xorwow_matrix,(precalc_xorwow_offset_matrix - precalc_xorwow_matrix)
precalc_xorwow_matrix:
        /* <DEDUP_REMOVED lines=6400> */
	.type		precalc_xorwow_offset_matrix,@object
	.size		precalc_xorwow_offset_matrix,(.L_1 - precalc_xorwow_offset_matrix)
precalc_xorwow_offset_matrix:
        /* <DEDUP_REMOVED lines=6400> */
.L_1:


//--------------------- .nv.shared.reserved.0     --------------------------
	.section	.nv.shared.reserved.0,"aw",@nobits
	.weak		__nv_reservedSMEM_offset_0_alias
	.size		__nv_reservedSMEM_offset_0_alias, 0, 64
	.other		__nv_reservedSMEM_offset_0_alias,@"STO_CUDA_RESERVED_SHARED STV_DEFAULT"
__nv_reservedSMEM_offset_0_alias:
	.zero		0
	.zero		64


//--------------------- .nv.constant0._Z8generateP17curandStateXORWOWPii --------------------------
	.section	.nv.constant0._Z8generateP17curandStateXORWOWPii,"a",@progbits
	.sectionflags	@""
	.align	4
.nv.constant0._Z8generateP17curandStateXORWOWPii:
	.zero		916


//--------------------- .nv.constant0._Z12setup_kernelP17curandStateXORWOWm --------------------------
	.section	.nv.constant0._Z12setup_kernelP17curandStateXORWOWm,"a",@progbits
	.sectionflags	@""
	.align	4
.nv.constant0._Z12setup_kernelP17curandStateXORWOWm:
	.zero		912


//--------------------- SYMBOLS --------------------------

	.type		.nv.reservedSmem.offset0,@object
	.size		.nv.reservedSmem.offset0,0x4
